//
// Generated by NVIDIA NVVM Compiler
//
// Compiler Build ID: CL-36424714
// Cuda compilation tools, release 13.0, V13.0.88
// Based on NVVM 20.0.0
//

.version 9.0
.target sm_100
.address_size 64

	// .globl	_Z14printThreadIdsv
.extern .func  (.param .b32 func_retval0) vprintf
(
	.param .b64 vprintf_param_0,
	.param .b64 vprintf_param_1
)
;
.global .align 1 .b8 $str[101] = {98, 108, 111, 99, 107, 73, 100, 120, 46, 120, 58, 32, 37, 100, 32, 124, 32, 98, 108, 111, 99, 107, 73, 100, 120, 46, 121, 58, 32, 37, 100, 32, 124, 32, 98, 108, 111, 99, 107, 68, 105, 109, 46, 120, 58, 32, 37, 100, 32, 124, 32, 98, 108, 111, 99, 107, 68, 105, 109, 46, 121, 58, 32, 37, 100, 32, 124, 32, 103, 114, 105, 100, 68, 105, 109, 46, 120, 58, 32, 37, 100, 32, 124, 32, 103, 114, 105, 100, 68, 105, 109, 46, 121, 58, 32, 37, 100, 32, 124, 10};

.visible .entry _Z14printThreadIdsv()
{
	.local .align 8 .b8 	__local_depot0[24];
	.reg .b64 	%SP;
	.reg .b64 	%SPL;
	.reg .b32 	%r<9>;
	.reg .b64 	%rd<5>;

	mov.u64 	%SPL, __local_depot0;
	cvta.local.u64 	%SP, %SPL;
	add.u64 	%rd1, %SP, 0;
	add.u64 	%rd2, %SPL, 0;
	mov.u32 	%r1, %ctaid.x;
	mov.u32 	%r2, %ctaid.y;
	mov.u32 	%r3, %ntid.x;
	mov.u32 	%r4, %ntid.y;
	mov.u32 	%r5, %nctaid.x;
	mov.u32 	%r6, %nctaid.y;
	st.local.v2.u32 	[%rd2], {%r1, %r2};
	st.local.v2.u32 	[%rd2+8], {%r3, %r4};
	st.local.v2.u32 	[%rd2+16], {%r5, %r6};
	mov.u64 	%rd3, $str;
	cvta.global.u64 	%rd4, %rd3;
	{ // callseq 0, 0
	.param .b64 param0;
	st.param.b64 	[param0], %rd4;
	.param .b64 param1;
	st.param.b64 	[param1], %rd1;
	.param .b32 retval0;
	call.uni (retval0), 
	vprintf, 
	(
	param0, 
	param1
	);
	ld.param.b32 	%r7, [retval0];
	} // callseq 0
	ret;

}


// ===== COMPILED SASS (sm_100) =====

	.target	sm_100

	.elftype	@"ET_EXEC"


//--------------------- .note.nv.tkinfo           --------------------------
	.section	.note.nv.tkinfo,"",@"SHT_NOTE"
	.sectionflags	@"SHF_NOTE_NV_TKINFO"
	.tkinfo
        /*0018*/ 	.word	0x00000002
        /*0030*/ 	.string	""
        /*0030*/ 	.string	"ptxas"
        /*0030*/ 	.string	"Cuda compilation tools, release 13.0, V13.0.88"
        /*0030*/ 	.string	"Build cuda_13.0.r13.0/compiler.36424714_0"
        /*0030*/ 	.string	"-arch sm_100 -m 64 "



//--------------------- .note.nv.cuinfo           --------------------------
	.section	.note.nv.cuinfo,"",@"SHT_NOTE"
	.sectionflags	@"SHF_NOTE_NV_CUINFO"
        /*0018*/ 	.short	0x0002
        /*001a*/ 	.short	0x0064
        /*001c*/ 	.short	0x0082
	.zero		2


//--------------------- .nv.info                  --------------------------
	.section	.nv.info,"",@"SHT_CUDA_INFO"
	.align	4


	//----- nvinfo : EIATTR_REGCOUNT
	.align		4
        /*0000*/ 	.byte	0x04, 0x2f
        /*0002*/ 	.short	(.L_2 - .L_1)
	.align		4
.L_1:
        /*0004*/ 	.word	index@(_Z14printThreadIdsv)
        /*0008*/ 	.word	0x00000018


	//----- nvinfo : EIATTR_FRAME_SIZE
	.align		4
.L_2:
        /*000c*/ 	.byte	0x04, 0x11
        /*000e*/ 	.short	(.L_4 - .L_3)
	.align		4
.L_3:
        /*0010*/ 	.word	index@(_Z14printThreadIdsv)
        /*0014*/ 	.word	0x00000018


	//----- nvinfo : EIATTR_MIN_STACK_SIZE
	.align		4
.L_4:
        /*0018*/ 	.byte	0x04, 0x12
        /*001a*/ 	.short	(.L_6 - .L_5)
	.align		4
.L_5:
        /*001c*/ 	.word	index@(_Z14printThreadIdsv)
        /*0020*/ 	.word	0x00000018
.L_6:


//--------------------- .nv.compat                --------------------------
	.section	.nv.compat,"",@"SHT_CUDA_COMPAT_INFO"
	.align	4
        /*0000*/ 	.byte	0x02, 0x09, 0x00, 0x00, 0x02, 0x02, 0x01, 0x00, 0x02, 0x05, 0x05, 0x00, 0x03, 0x07, 0x01, 0x01
        /*0010*/ 	.byte	0x02, 0x03, 0x00, 0x00, 0x02, 0x06, 0x01, 0x00, 0x04, 0x0b, 0x08, 0x00, 0x09, 0x00, 0x00, 0x00
        /*0020*/ 	.byte	0x00, 0x00, 0x00, 0x00


//--------------------- .nv.info._Z14printThreadIdsv --------------------------
	.section	.nv.info._Z14printThreadIdsv,"",@"SHT_CUDA_INFO"
	.sectionflags	@""
	.align	4


	//----- nvinfo : EIATTR_CUDA_API_VERSION
	.align		4
        /*0000*/ 	.byte	0x04, 0x37
        /*0002*/ 	.short	(.L_8 - .L_7)
.L_7:
        /*0004*/ 	.word	0x00000082


	//----- nvinfo : EIATTR_SPARSE_MMA_MASK
	.align		4
.L_8:
        /*0008*/ 	.byte	0x03, 0x50
        /*000a*/ 	.short	0x0000


	//----- nvinfo : EIATTR_MAXREG_COUNT
	.align		4
        /*000c*/ 	.byte	0x03, 0x1b
        /*000e*/ 	.short	0x00ff


	//----- nvinfo : EIATTR_EXTERNS
	.align		4
        /*0010*/ 	.byte	0x04, 0x0f
        /*0012*/ 	.short	(.L_10 - .L_9)


	//   ....[0]....
	.align		4
.L_9:
        /*0014*/ 	.word	index@(vprintf)


	//----- nvinfo : EIATTR_MERCURY_ISA_VERSION
	.align		4
.L_10:
        /*0018*/ 	.byte	0x03, 0x5f
        /*001a*/ 	.short	0x0101


	//----- nvinfo : EIATTR_VRC_CTA_INIT_COUNT
	.align		4
        /*001c*/ 	.byte	0x02, 0x4a
	.zero		1
	.zero		1


	//----- nvinfo : EIATTR_SYSCALL_OFFSETS
	.align		4
        /*0020*/ 	.byte	0x04, 0x46
        /*0022*/ 	.short	(.L_12 - .L_11)


	//   ....[0]....
.L_11:
        /*0024*/ 	.word	0x00000150


	//----- nvinfo : EIATTR_EXIT_INSTR_OFFSETS
	.align		4
.L_12:
        /*0028*/ 	.byte	0x04, 0x1c
        /*002a*/ 	.short	(.L_14 - .L_13)


	//   ....[0]....
.L_13:
        /*002c*/ 	.word	0x00000160


	//----- nvinfo : EIATTR_SW_WAR
	.align		4
.L_14:
        /*0030*/ 	.byte	0x04, 0x36
        /*0032*/ 	.short	(.L_16 - .L_15)
.L_15:
        /*0034*/ 	.word	0x00000008
.L_16:


//--------------------- .nv.callgraph             --------------------------
	.section	.nv.callgraph,"",@"SHT_CUDA_CALLGRAPH"
	.align	4
	.sectionentsize	8
	.align		4
        /*0000*/ 	.word	0x00000000
	.align		4
        /*0004*/ 	.word	0xffffffff
	.align		4
        /*0008*/ 	.word	index@(_Z14printThreadIdsv)
	.align		4
        /*000c*/ 	.word	index@(vprintf)
	.align		4
        /*0010*/ 	.word	0x00000000
	.align		4
        /*0014*/ 	.word	0xfffffffe
	.align		4
        /*0018*/ 	.word	0x00000000
	.align		4
        /*001c*/ 	.word	0xfffffffd
	.align		4
        /*0020*/ 	.word	0x00000000
	.align		4
        /*0024*/ 	.word	0xfffffffc


//--------------------- .nv.constant4             --------------------------
	.section	.nv.constant4,"a",@progbits
	.align	8
	.align		8
.nv.constant4:
        /*0000*/ 	.dword	vprintf
	.align		8
        /*0008*/ 	.dword	$str


//--------------------- .text._Z14printThreadIdsv --------------------------
	.section	.text._Z14printThreadIdsv,"ax",@progbits
	.align	128
        .global         _Z14printThreadIdsv
        .type           _Z14printThreadIdsv,@function
        .size           _Z14printThreadIdsv,(.L_x_2 - _Z14printThreadIdsv)
        .other          _Z14printThreadIdsv,@"STO_CUDA_ENTRY STV_DEFAULT"
_Z14printThreadIdsv:
.text._Z14printThreadIdsv:
[----:B------:R-:W0:Y:S01]  /*0000*/  LDC R1, c[0x0][0x37c] ;  /* 0x0000df00ff017b82 */ /* 0x000e220000000800 */
[----:B------:R-:W1:Y:S01]  /*0010*/  S2R R8, SR_CTAID.X ;  /* 0x0000000000087919 */ /* 0x000e620000002500 */
[----:B------:R-:W2:Y:S06]  /*0020*/  LDCU UR5, c[0x0][0x2fc] ;  /* 0x00005f80ff0577ac */ /* 0x000eac0008000800 */
[----:B------:R-:W3:Y:S01]  /*0030*/  LDC R10, c[0x0][0x360] ;  /* 0x0000d800ff0a7b82 */ /* 0x000ee20000000800 */
[----:B0-----:R-:W-:Y:S01]  /*0040*/  VIADD R1, R1, 0xffffffe8 ;  /* 0xffffffe801017836 */ /* 0x001fe20000000000 */
[----:B------:R-:W1:Y:S01]  /*0050*/  S2R R9, SR_CTAID.Y ;  /* 0x0000000000097919 */ /* 0x000e620000002600 */
[----:B------:R-:W-:Y:S01]  /*0060*/  MOV R0, 0x0 ;  /* 0x0000000000007802 */ /* 0x000fe20000000f00 */
[----:B------:R-:W0:Y:S04]  /*0070*/  LDCU UR4, c[0x0][0x2f8] ;  /* 0x00005f00ff0477ac */ /* 0x000e280008000800 */
[----:B------:R-:W3:Y:S01]  /*0080*/  LDC R11, c[0x0][0x364] ;  /* 0x0000d900ff0b7b82 */ /* 0x000ee20000000800 */
[----:B------:R-:W4:Y:S07]  /*0090*/  LDCU.64 UR6, c[0x4][0x8] ;  /* 0x01000100ff0677ac */ /* 0x000f2e0008000a00 */
[----:B------:R-:W5:Y:S01]  /*00a0*/  LDC R12, c[0x0][0x370] ;  /* 0x0000dc00ff0c7b82 */ /* 0x000f620000000800 */
[----:B0-----:R-:W-:-:S07]  /*00b0*/  IADD3 R6, P0, PT, R1, UR4, RZ ;  /* 0x0000000401067c10 */ /* 0x001fce000ff1e0ff */
[----:B------:R-:W5:Y:S01]  /*00c0*/  LDC R13, c[0x0][0x374] ;  /* 0x0000dd00ff0d7b82 */ /* 0x000f620000000800 */
[----:B----4-:R-:W-:Y:S01]  /*00d0*/  IMAD.U32 R4, RZ, RZ, UR6 ;  /* 0x00000006ff047e24 */ /* 0x010fe2000f8e00ff */
[----:B------:R-:W-:Y:S01]  /*00e0*/  MOV R5, UR7 ;  /* 0x0000000700057c02 */ /* 0x000fe20008000f00 */
[----:B--2---:R-:W-:Y:S01]  /*00f0*/  IMAD.X R7, RZ, RZ, UR5, P0 ;  /* 0x00000005ff077e24 */ /* 0x004fe200080e06ff */
[----:B---3--:R0:W-:Y:S04]  /*0100*/  STL.64 [R1+0x8], R10 ;  /* 0x0000080a01007387 */ /* 0x0081e80000100a00 */
[----:B------:R0:W2:Y:S01]  /*0110*/  LDC.64 R2, c[0x4][R0] ;  /* 0x0100000000027b82 */ /* 0x0000a20000000a00 */
[----:B-1----:R0:W-:Y:S04]  /*0120*/  STL.64 [R1], R8 ;  /* 0x0000000801007387 */ /* 0x0021e80000100a00 */
[----:B-----5:R0:W-:Y:S02]  /*0130*/  STL.64 [R1+0x10], R12 ;  /* 0x0000100c01007387 */ /* 0x0201e40000100a00 */
[----:B------:R-:W-:-:S07]  /*0140*/  LEPC R20, `(.L_x_0) ;  /* 0x000000001014794e */ /* 0x000fce0000000000 */
[----:B0-2---:R-:W-:Y:S05]  /*0150*/  CALL.ABS.NOINC R2 ;  /* 0x0000000002007343 */ /* 0x005fea0003c00000 */
.L_x_0:
[----:B------:R-:W-:Y:S05]  /*0160*/  EXIT ;  /* 0x000000000000794d */ /* 0x000fea0003800000 */
.L_x_1:
[----:B------:R-:W-:-:S00]  /*0170*/  BRA `(.L_x_1) ;  /* 0xfffffffc00fc7947 */ /* 0x000fc0000383ffff */
[----:B------:R-:W-:-:S00]  /*0180*/  NOP ;  /* 0x0000000000007918 */ /* 0x000fc00000000000 */
[----:B------:R-:W-:-:S00]  /*0190*/  NOP ;  /* 0x0000000000007918 */ /* 0x000fc00000000000 */
[----:B------:R-:W-:-:S00]  /*01a0*/  NOP ;  /* 0x0000000000007918 */ /* 0x000fc00000000000 */
[----:B------:R-:W-:-:S00]  /*01b0*/  NOP ;  /* 0x0000000000007918 */ /* 0x000fc00000000000 */
[----:B------:R-:W-:-:S00]  /*01c0*/  NOP ;  /* 0x0000000000007918 */ /* 0x000fc00000000000 */
[----:B------:R-:W-:-:S00]  /*01d0*/  NOP ;  /* 0x0000000000007918 */ /* 0x000fc00000000000 */
[----:B------:R-:W-:-:S00]  /*01e0*/  NOP ;  /* 0x0000000000007918 */ /* 0x000fc00000000000 */
[----:B------:R-:W-:-:S00]  /*01f0*/  NOP ;  /* 0x0000000000007918 */ /* 0x000fc00000000000 */
.L_x_2:


//--------------------- .nv.global.init           --------------------------
	.section	.nv.global.init,"aw",@progbits
.nv.global.init:
	.type		$str,@object
	.size		$str,(.L_0 - $str)
$str:
        /*0000*/ 	.byte	0x62, 0x6c, 0x6f, 0x63, 0x6b, 0x49, 0x64, 0x78, 0x2e, 0x78, 0x3a, 0x20, 0x25, 0x64, 0x20, 0x7c
        /*0010*/ 	.byte	0x20, 0x62, 0x6c, 0x6f, 0x63, 0x6b, 0x49, 0x64, 0x78, 0x2e, 0x79, 0x3a, 0x20, 0x25, 0x64, 0x20
        /*0020*/ 	.byte	0x7c, 0x20, 0x62, 0x6c, 0x6f, 0x63, 0x6b, 0x44, 0x69, 0x6d, 0x2e, 0x78, 0x3a, 0x20, 0x25, 0x64
        /*0030*/ 	.byte	0x20, 0x7c, 0x20, 0x62, 0x6c, 0x6f, 0x63, 0x6b, 0x44, 0x69, 0x6d, 0x2e, 0x79, 0x3a, 0x20, 0x25
        /*0040*/ 	.byte	0x64, 0x20, 0x7c, 0x20, 0x67, 0x72, 0x69, 0x64, 0x44, 0x69, 0x6d, 0x2e, 0x78, 0x3a, 0x20, 0x25
        /*0050*/ 	.byte	0x64, 0x20, 0x7c, 0x20, 0x67, 0x72, 0x69, 0x64, 0x44, 0x69, 0x6d, 0x2e, 0x79, 0x3a, 0x20, 0x25
        /*0060*/ 	.byte	0x64, 0x20, 0x7c, 0x0a, 0x00
.L_0:


//--------------------- .nv.shared.reserved.0     --------------------------
	.section	.nv.shared.reserved.0,"aw",@nobits
	.weak		__nv_reservedSMEM_offset_0_alias
	.size		__nv_reservedSMEM_offset_0_alias, 0, 64
	.other		__nv_reservedSMEM_offset_0_alias,@"STO_CUDA_RESERVED_SHARED STV_DEFAULT"
__nv_reservedSMEM_offset_0_alias:
	.zero		0
	.zero		64


//--------------------- .nv.constant0._Z14printThreadIdsv --------------------------
	.section	.nv.constant0._Z14printThreadIdsv,"a",@progbits
	.sectionflags	@""
	.align	4
.nv.constant0._Z14printThreadIdsv:
	.zero		896


//--------------------- SYMBOLS --------------------------

	.type		.nv.reservedSmem.offset0,@object
	.size		.nv.reservedSmem.offset0,0x4
	.type		vprintf,@function
